//
// Generated by NVIDIA NVVM Compiler
//
// Compiler Build ID: CL-36424714
// Cuda compilation tools, release 13.0, V13.0.88
// Based on NVVM 20.0.0
//

.version 9.0
.target sm_100
.address_size 64

	// .globl	_Z6kernelPtS_S_csix

.visible .entry _Z6kernelPtS_S_csix(
	.param .u64 .ptr .align 1 _Z6kernelPtS_S_csix_param_0,
	.param .u64 .ptr .align 1 _Z6kernelPtS_S_csix_param_1,
	.param .u64 .ptr .align 1 _Z6kernelPtS_S_csix_param_2,
	.param .u8 _Z6kernelPtS_S_csix_param_3,
	.param .u16 _Z6kernelPtS_S_csix_param_4,
	.param .u32 _Z6kernelPtS_S_csix_param_5,
	.param .u64 _Z6kernelPtS_S_csix_param_6
)
{
	.reg .b16 	%rs<4>;
	.reg .b32 	%r<2>;
	.reg .b64 	%rd<11>;

	ld.param.u64 	%rd1, [_Z6kernelPtS_S_csix_param_0];
	ld.param.u64 	%rd2, [_Z6kernelPtS_S_csix_param_1];
	ld.param.u64 	%rd3, [_Z6kernelPtS_S_csix_param_2];
	cvta.to.global.u64 	%rd4, %rd3;
	cvta.to.global.u64 	%rd5, %rd2;
	cvta.to.global.u64 	%rd6, %rd1;
	mov.u32 	%r1, %tid.x;
	mul.wide.u32 	%rd7, %r1, 2;
	add.s64 	%rd8, %rd6, %rd7;
	ld.global.u16 	%rs1, [%rd8];
	add.s64 	%rd9, %rd5, %rd7;
	ld.global.u16 	%rs2, [%rd9];
	mul.lo.s16 	%rs3, %rs2, %rs1;
	add.s64 	%rd10, %rd4, %rd7;
	st.global.u16 	[%rd10], %rs3;
	ret;

}
	// .globl	_Z15kernel_no_paramv
.visible .entry _Z15kernel_no_paramv()
{


	ret;

}


// ===== COMPILED SASS (sm_100) =====

	.target	sm_100

	.elftype	@"ET_EXEC"


//--------------------- .note.nv.tkinfo           --------------------------
	.section	.note.nv.tkinfo,"",@"SHT_NOTE"
	.sectionflags	@"SHF_NOTE_NV_TKINFO"
	.tkinfo
        /*0018*/ 	.word	0x00000002
        /*0030*/ 	.string	""
        /*0030*/ 	.string	"ptxas"
        /*0030*/ 	.string	"Cuda compilation tools, release 13.0, V13.0.88"
        /*0030*/ 	.string	"Build cuda_13.0.r13.0/compiler.36424714_0"
        /*0030*/ 	.string	"-arch sm_100 -m 64 "



//--------------------- .note.nv.cuinfo           --------------------------
	.section	.note.nv.cuinfo,"",@"SHT_NOTE"
	.sectionflags	@"SHF_NOTE_NV_CUINFO"
        /*0018*/ 	.short	0x0002
        /*001a*/ 	.short	0x0064
        /*001c*/ 	.short	0x0082
	.zero		2


//--------------------- .nv.info                  --------------------------
	.section	.nv.info,"",@"SHT_CUDA_INFO"
	.align	4


	//----- nvinfo : EIATTR_REGCOUNT
	.align		4
        /*0000*/ 	.byte	0x04, 0x2f
        /*0002*/ 	.short	(.L_1 - .L_0)
	.align		4
.L_0:
        /*0004*/ 	.word	index@(_Z6kernelPtS_S_csix)
        /*0008*/ 	.word	0x0000000e


	//----- nvinfo : EIATTR_FRAME_SIZE
	.align		4
.L_1:
        /*000c*/ 	.byte	0x04, 0x11
        /*000e*/ 	.short	(.L_3 - .L_2)
	.align		4
.L_2:
        /*0010*/ 	.word	index@(_Z6kernelPtS_S_csix)
        /*0014*/ 	.word	0x00000000


	//----- nvinfo : EIATTR_REGCOUNT
	.align		4
.L_3:
        /*0018*/ 	.byte	0x04, 0x2f
        /*001a*/ 	.short	(.L_5 - .L_4)
	.align		4
.L_4:
        /*001c*/ 	.word	index@(_Z15kernel_no_paramv)
        /*0020*/ 	.word	0x00000004


	//----- nvinfo : EIATTR_FRAME_SIZE
	.align		4
.L_5:
        /*0024*/ 	.byte	0x04, 0x11
        /*0026*/ 	.short	(.L_7 - .L_6)
	.align		4
.L_6:
        /*0028*/ 	.word	index@(_Z15kernel_no_paramv)
        /*002c*/ 	.word	0x00000000


	//----- nvinfo : EIATTR_MIN_STACK_SIZE
	.align		4
.L_7:
        /*0030*/ 	.byte	0x04, 0x12
        /*0032*/ 	.short	(.L_9 - .L_8)
	.align		4
.L_8:
        /*0034*/ 	.word	index@(_Z15kernel_no_paramv)
        /*0038*/ 	.word	0x00000000


	//----- nvinfo : EIATTR_MIN_STACK_SIZE
	.align		4
.L_9:
        /*003c*/ 	.byte	0x04, 0x12
        /*003e*/ 	.short	(.L_11 - .L_10)
	.align		4
.L_10:
        /*0040*/ 	.word	index@(_Z6kernelPtS_S_csix)
        /*0044*/ 	.word	0x00000000
.L_11:


//--------------------- .nv.compat                --------------------------
	.section	.nv.compat,"",@"SHT_CUDA_COMPAT_INFO"
	.align	4
        /*0000*/ 	.byte	0x02, 0x09, 0x00, 0x00, 0x02, 0x02, 0x01, 0x00, 0x02, 0x05, 0x05, 0x00, 0x03, 0x07, 0x01, 0x01
        /*0010*/ 	.byte	0x02, 0x03, 0x00, 0x00, 0x02, 0x06, 0x01, 0x00, 0x04, 0x0b, 0x08, 0x00, 0x09, 0x00, 0x00, 0x00
        /*0020*/ 	.byte	0x00, 0x00, 0x00, 0x00


//--------------------- .nv.info._Z15kernel_no_paramv --------------------------
	.section	.nv.info._Z15kernel_no_paramv,"",@"SHT_CUDA_INFO"
	.sectionflags	@""
	.align	4


	//----- nvinfo : EIATTR_CUDA_API_VERSION
	.align		4
        /*0000*/ 	.byte	0x04, 0x37
        /*0002*/ 	.short	(.L_13 - .L_12)
.L_12:
        /*0004*/ 	.word	0x00000082


	//----- nvinfo : EIATTR_SPARSE_MMA_MASK
	.align		4
.L_13:
        /*0008*/ 	.byte	0x03, 0x50
        /*000a*/ 	.short	0x0000


	//----- nvinfo : EIATTR_MAXREG_COUNT
	.align		4
        /*000c*/ 	.byte	0x03, 0x1b
        /*000e*/ 	.short	0x00ff


	//----- nvinfo : EIATTR_MERCURY_ISA_VERSION
	.align		4
        /*0010*/ 	.byte	0x03, 0x5f
        /*0012*/ 	.short	0x0101


	//----- nvinfo : EIATTR_VRC_CTA_INIT_COUNT
	.align		4
        /*0014*/ 	.byte	0x02, 0x4a
	.zero		1
	.zero		1


	//----- nvinfo : EIATTR_EXIT_INSTR_OFFSETS
	.align		4
        /*0018*/ 	.byte	0x04, 0x1c
        /*001a*/ 	.short	(.L_15 - .L_14)


	//   ....[0]....
.L_14:
        /*001c*/ 	.word	0x00000010


	//----- nvinfo : EIATTR_SW_WAR
	.align		4
.L_15:
        /*0020*/ 	.byte	0x04, 0x36
        /*0022*/ 	.short	(.L_17 - .L_16)
.L_16:
        /*0024*/ 	.word	0x00000008
.L_17:


//--------------------- .nv.info._Z6kernelPtS_S_csix --------------------------
	.section	.nv.info._Z6kernelPtS_S_csix,"",@"SHT_CUDA_INFO"
	.sectionflags	@""
	.align	4


	//----- nvinfo : EIATTR_CUDA_API_VERSION
	.align		4
        /*0000*/ 	.byte	0x04, 0x37
        /*0002*/ 	.short	(.L_19 - .L_18)
.L_18:
        /*0004*/ 	.word	0x00000082


	//----- nvinfo : EIATTR_KPARAM_INFO
	.align		4
.L_19:
        /*0008*/ 	.byte	0x04, 0x17
        /*000a*/ 	.short	(.L_21 - .L_20)
.L_20:
        /*000c*/ 	.word	0x00000000
        /*0010*/ 	.short	0x0006
        /*0012*/ 	.short	0x0020
        /*0014*/ 	.byte	0x00, 0xf0, 0x21, 0x00


	//----- nvinfo : EIATTR_KPARAM_INFO
	.align		4
.L_21:
        /*0018*/ 	.byte	0x04, 0x17
        /*001a*/ 	.short	(.L_23 - .L_22)
.L_22:
        /*001c*/ 	.word	0x00000000
        /*0020*/ 	.short	0x0005
        /*0022*/ 	.short	0x001c
        /*0024*/ 	.byte	0x00, 0xf0, 0x11, 0x00


	//----- nvinfo : EIATTR_KPARAM_INFO
	.align		4
.L_23:
        /*0028*/ 	.byte	0x04, 0x17
        /*002a*/ 	.short	(.L_25 - .L_24)
.L_24:
        /*002c*/ 	.word	0x00000000
        /*0030*/ 	.short	0x0004
        /*0032*/ 	.short	0x001a
        /*0034*/ 	.byte	0x00, 0xf0, 0x09, 0x00


	//----- nvinfo : EIATTR_KPARAM_INFO
	.align		4
.L_25:
        /*0038*/ 	.byte	0x04, 0x17
        /*003a*/ 	.short	(.L_27 - .L_26)
.L_26:
        /*003c*/ 	.word	0x00000000
        /*0040*/ 	.short	0x0003
        /*0042*/ 	.short	0x0018
        /*0044*/ 	.byte	0x00, 0xf0, 0x05, 0x00


	//----- nvinfo : EIATTR_KPARAM_INFO
	.align		4
.L_27:
        /*0048*/ 	.byte	0x04, 0x17
        /*004a*/ 	.short	(.L_29 - .L_28)
.L_28:
        /*004c*/ 	.word	0x00000000
        /*0050*/ 	.short	0x0002
        /*0052*/ 	.short	0x0010
        /*0054*/ 	.byte	0x00, 0xf5, 0x21, 0x00


	//----- nvinfo : EIATTR_KPARAM_INFO
	.align		4
.L_29:
        /*0058*/ 	.byte	0x04, 0x17
        /*005a*/ 	.short	(.L_31 - .L_30)
.L_30:
        /*005c*/ 	.word	0x00000000
        /*0060*/ 	.short	0x0001
        /*0062*/ 	.short	0x0008
        /*0064*/ 	.byte	0x00, 0xf5, 0x21, 0x00


	//----- nvinfo : EIATTR_KPARAM_INFO
	.align		4
.L_31:
        /*0068*/ 	.byte	0x04, 0x17
        /*006a*/ 	.short	(.L_33 - .L_32)
.L_32:
        /*006c*/ 	.word	0x00000000
        /*0070*/ 	.short	0x0000
        /*0072*/ 	.short	0x0000
        /*0074*/ 	.byte	0x00, 0xf5, 0x21, 0x00


	//----- nvinfo : EIATTR_SPARSE_MMA_MASK
	.align		4
.L_33:
        /*0078*/ 	.byte	0x03, 0x50
        /*007a*/ 	.short	0x0000


	//----- nvinfo : EIATTR_MAXREG_COUNT
	.align		4
        /*007c*/ 	.byte	0x03, 0x1b
        /*007e*/ 	.short	0x00ff


	//----- nvinfo : EIATTR_MERCURY_ISA_VERSION
	.align		4
        /*0080*/ 	.byte	0x03, 0x5f
        /*0082*/ 	.short	0x0101


	//----- nvinfo : EIATTR_VRC_CTA_INIT_COUNT
	.align		4
        /*0084*/ 	.byte	0x02, 0x4a
	.zero		1
	.zero		1


	//----- nvinfo : EIATTR_EXIT_INSTR_OFFSETS
	.align		4
        /*0088*/ 	.byte	0x04, 0x1c
        /*008a*/ 	.short	(.L_35 - .L_34)


	//   ....[0]....
.L_34:
        /*008c*/ 	.word	0x000000f0


	//----- nvinfo : EIATTR_CBANK_PARAM_SIZE
	.align		4
.L_35:
        /*0090*/ 	.byte	0x03, 0x19
        /*0092*/ 	.short	0x0028


	//----- nvinfo : EIATTR_PARAM_CBANK
	.align		4
        /*0094*/ 	.byte	0x04, 0x0a
        /*0096*/ 	.short	(.L_37 - .L_36)
	.align		4
.L_36:
        /*0098*/ 	.word	index@(.nv.constant0._Z6kernelPtS_S_csix)
        /*009c*/ 	.short	0x0380
        /*009e*/ 	.short	0x0028


	//----- nvinfo : EIATTR_SW_WAR
	.align		4
.L_37:
        /*00a0*/ 	.byte	0x04, 0x36
        /*00a2*/ 	.short	(.L_39 - .L_38)
.L_38:
        /*00a4*/ 	.word	0x00000008
.L_39:


//--------------------- .nv.callgraph             --------------------------
	.section	.nv.callgraph,"",@"SHT_CUDA_CALLGRAPH"
	.align	4
	.sectionentsize	8
	.align		4
        /*0000*/ 	.word	0x00000000
	.align		4
        /*0004*/ 	.word	0xffffffff
	.align		4
        /*0008*/ 	.word	0x00000000
	.align		4
        /*000c*/ 	.word	0xfffffffe
	.align		4
        /*0010*/ 	.word	0x00000000
	.align		4
        /*0014*/ 	.word	0xfffffffd
	.align		4
        /*0018*/ 	.word	0x00000000
	.align		4
        /*001c*/ 	.word	0xfffffffc


//--------------------- .text._Z15kernel_no_paramv --------------------------
	.section	.text._Z15kernel_no_paramv,"ax",@progbits
	.align	128
        .global         _Z15kernel_no_paramv
        .type           _Z15kernel_no_paramv,@function
        .size           _Z15kernel_no_paramv,(.L_x_2 - _Z15kernel_no_paramv)
        .other          _Z15kernel_no_paramv,@"STO_CUDA_ENTRY STV_DEFAULT"
_Z15kernel_no_paramv:
.text._Z15kernel_no_paramv:
[----:B------:R-:W-:Y:S01]  /*0000*/  LDC R1, c[0x0][0x37c] ;  /* 0x0000df00ff017b82 */ /* 0x000fe20000000800 */
[----:B------:R-:W-:Y:S05]  /*0010*/  EXIT ;  /* 0x000000000000794d */ /* 0x000fea0003800000 */
.L_x_0:
[----:B------:R-:W-:-:S00]  /*0020*/  BRA `(.L_x_0) ;  /* 0xfffffffc00fc7947 */ /* 0x000fc0000383ffff */
[----:B------:R-:W-:-:S00]  /*0030*/  NOP ;  /* 0x0000000000007918 */ /* 0x000fc00000000000 */
        /* <DEDUP_REMOVED lines=12> */
.L_x_2:


//--------------------- .text._Z6kernelPtS_S_csix --------------------------
	.section	.text._Z6kernelPtS_S_csix,"ax",@progbits
	.align	128
        .global         _Z6kernelPtS_S_csix
        .type           _Z6kernelPtS_S_csix,@function
        .size           _Z6kernelPtS_S_csix,(.L_x_3 - _Z6kernelPtS_S_csix)
        .other          _Z6kernelPtS_S_csix,@"STO_CUDA_ENTRY STV_DEFAULT"
_Z6kernelPtS_S_csix:
.text._Z6kernelPtS_S_csix:
[----:B------:R-:W-:Y:S01]  /*0000*/  LDC R1, c[0x0][0x37c] ;  /* 0x0000df00ff017b82 */ /* 0x000fe20000000800 */
[----:B------:R-:W0:Y:S07]  /*0010*/  S2R R11, SR_TID.X ;  /* 0x00000000000b7919 */ /* 0x000e2e0000002100 */
[----:B------:R-:W0:Y:S01]  /*0020*/  LDC.64 R2, c[0x0][0x380] ;  /* 0x0000e000ff027b82 */ /* 0x000e220000000a00 */
[----:B------:R-:W1:Y:S07]  /*0030*/  LDCU.64 UR4, c[0x0][0x358] ;  /* 0x00006b00ff0477ac */ /* 0x000e6e0008000a00 */
[----:B------:R-:W2:Y:S08]  /*0040*/  LDC.64 R4, c[0x0][0x388] ;  /* 0x0000e200ff047b82 */ /* 0x000eb00000000a00 */
[----:B------:R-:W3:Y:S01]  /*0050*/  LDC.64 R6, c[0x0][0x390] ;  /* 0x0000e400ff067b82 */ /* 0x000ee20000000a00 */
[----:B0-----:R-:W-:-:S04]  /*0060*/  IMAD.WIDE.U32 R2, R11, 0x2, R2 ;  /* 0x000000020b027825 */ /* 0x001fc800078e0002 */
[C---:B--2---:R-:W-:Y:S02]  /*0070*/  IMAD.WIDE.U32 R4, R11.reuse, 0x2, R4 ;  /* 0x000000020b047825 */ /* 0x044fe400078e0004 */
[----:B-1----:R-:W2:Y:S04]  /*0080*/  LDG.E.U16 R2, desc[UR4][R2.64] ;  /* 0x0000000402027981 */ /* 0x002ea8000c1e1500 */
[----:B------:R-:W4:Y:S01]  /*0090*/  LDG.E.U16 R4, desc[UR4][R4.64] ;  /* 0x0000000404047981 */ /* 0x000f22000c1e1500 */
[----:B---3--:R-:W-:Y:S01]  /*00a0*/  IMAD.WIDE.U32 R6, R11, 0x2, R6 ;  /* 0x000000020b067825 */ /* 0x008fe200078e0006 */
[----:B--2---:R-:W-:Y:S02]  /*00b0*/  PRMT R9, R2, 0x9910, RZ ;  /* 0x0000991002097816 */ /* 0x004fe400000000ff */
[----:B----4-:R-:W-:-:S05]  /*00c0*/  PRMT R0, R4, 0x9910, RZ ;  /* 0x0000991004007816 */ /* 0x010fca00000000ff */
[----:B------:R-:W-:-:S05]  /*00d0*/  IMAD R9, R9, R0, RZ ;  /* 0x0000000009097224 */ /* 0x000fca00078e02ff */
[----:B------:R-:W-:Y:S01]  /*00e0*/  STG.E.U16 desc[UR4][R6.64], R9 ;  /* 0x0000000906007986 */ /* 0x000fe2000c101504 */
[----:B------:R-:W-:Y:S05]  /*00f0*/  EXIT ;  /* 0x000000000000794d */ /* 0x000fea0003800000 */
.L_x_1:
        /* <DEDUP_REMOVED lines=16> */
.L_x_3:


//--------------------- .nv.shared.reserved.0     --------------------------
	.section	.nv.shared.reserved.0,"aw",@nobits
	.weak		__nv_reservedSMEM_offset_0_alias
	.size		__nv_reservedSMEM_offset_0_alias, 0, 64
	.other		__nv_reservedSMEM_offset_0_alias,@"STO_CUDA_RESERVED_SHARED STV_DEFAULT"
__nv_reservedSMEM_offset_0_alias:
	.zero		0
	.zero		64


//--------------------- .nv.constant0._Z15kernel_no_paramv --------------------------
	.section	.nv.constant0._Z15kernel_no_paramv,"a",@progbits
	.sectionflags	@""
	.align	4
.nv.constant0._Z15kernel_no_paramv:
	.zero		896


//--------------------- .nv.constant0._Z6kernelPtS_S_csix --------------------------
	.section	.nv.constant0._Z6kernelPtS_S_csix,"a",@progbits
	.sectionflags	@""
	.align	4
.nv.constant0._Z6kernelPtS_S_csix:
	.zero		936


//--------------------- SYMBOLS --------------------------

	.type		.nv.reservedSmem.offset0,@object
	.size		.nv.reservedSmem.offset0,0x4
